	.headerflags	@"EF_CUDA_TEXMODE_UNIFIED EF_CUDA_64BIT_ADDRESS EF_CUDA_SM86 EF_CUDA_VIRTUAL_SM(EF_CUDA_SM86)"
	.elftype	@"ET_EXEC"


//--------------------- .nv.info                  --------------------------
	.section	.nv.info,"",@"SHT_CUDA_INFO"
	.align	4


	//----- nvinfo : EIATTR_REGCOUNT
	.align		4
        /*0000*/ 	.byte	0x04, 0x2f
        /*0002*/ 	.short	(.L_1 - .L_0)
	.align		4
.L_0:
        /*0004*/ 	.word	index@(triton_poi_fused__to_copy_8)
        /*0008*/ 	.word	0x00000014


	//----- nvinfo : EIATTR_MIN_STACK_SIZE
	.align		4
.L_1:
        /*000c*/ 	.byte	0x04, 0x12
        /*000e*/ 	.short	(.L_3 - .L_2)
	.align		4
.L_2:
        /*0010*/ 	.word	index@(triton_poi_fused__to_copy_8)
        /*0014*/ 	.word	0x00000000


	//----- nvinfo : EIATTR_FRAME_SIZE
	.align		4
.L_3:
        /*0018*/ 	.byte	0x04, 0x11
        /*001a*/ 	.short	(.L_5 - .L_4)
	.align		4
.L_4:
        /*001c*/ 	.word	index@(triton_poi_fused__to_copy_8)
        /*0020*/ 	.word	0x00000000


	//----- nvinfo : EIATTR_MIN_STACK_SIZE
	.align		4
.L_5:
        /*0024*/ 	.byte	0x04, 0x12
        /*0026*/ 	.short	(.L_7 - .L_6)
	.align		4
.L_6:
        /*0028*/ 	.word	index@(triton_poi_fused__to_copy_8)
        /*002c*/ 	.word	0x00000000
.L_7:


//--------------------- .nv.info.triton_poi_fused__to_copy_8 --------------------------
	.section	.nv.info.triton_poi_fused__to_copy_8,"",@"SHT_CUDA_INFO"
	.sectionflags	@""
	.align	4


	//----- nvinfo : EIATTR_CUDA_API_VERSION
	.align		4
        /*0000*/ 	.byte	0x04, 0x37
        /*0002*/ 	.short	(.L_9 - .L_8)
.L_8:
        /*0004*/ 	.word	0x0000007c


	//----- nvinfo : EIATTR_SW2861232_WAR
	.align		4
.L_9:
        /*0008*/ 	.byte	0x01, 0x35
	.zero		2


	//----- nvinfo : EIATTR_PARAM_CBANK
	.align		4
        /*000c*/ 	.byte	0x04, 0x0a
        /*000e*/ 	.short	(.L_11 - .L_10)
	.align		4
.L_10:
        /*0010*/ 	.word	index@(.nv.constant0.triton_poi_fused__to_copy_8)
        /*0014*/ 	.short	0x0160
        /*0016*/ 	.short	0x0020


	//----- nvinfo : EIATTR_CBANK_PARAM_SIZE
	.align		4
.L_11:
        /*0018*/ 	.byte	0x03, 0x19
        /*001a*/ 	.short	0x0020


	//----- nvinfo : EIATTR_KPARAM_INFO
	.align		4
        /*001c*/ 	.byte	0x04, 0x17
        /*001e*/ 	.short	(.L_13 - .L_12)
.L_12:
        /*0020*/ 	.word	0x00000000
        /*0024*/ 	.short	0x0003
        /*0026*/ 	.short	0x0018
        /*0028*/ 	.byte	0x00, 0xf4, 0x21, 0x00


	//----- nvinfo : EIATTR_KPARAM_INFO
	.align		4
.L_13:
        /*002c*/ 	.byte	0x04, 0x17
        /*002e*/ 	.short	(.L_15 - .L_14)
.L_14:
        /*0030*/ 	.word	0x00000000
        /*0034*/ 	.short	0x0002
        /*0036*/ 	.short	0x0010
        /*0038*/ 	.byte	0x00, 0xf0, 0x11, 0x00


	//----- nvinfo : EIATTR_KPARAM_INFO
	.align		4
.L_15:
        /*003c*/ 	.byte	0x04, 0x17
        /*003e*/ 	.short	(.L_17 - .L_16)
.L_16:
        /*0040*/ 	.word	0x00000000
        /*0044*/ 	.short	0x0001
        /*0046*/ 	.short	0x0008
        /*0048*/ 	.byte	0x00, 0xf4, 0x21, 0x00


	//----- nvinfo : EIATTR_KPARAM_INFO
	.align		4
.L_17:
        /*004c*/ 	.byte	0x04, 0x17
        /*004e*/ 	.short	(.L_19 - .L_18)
.L_18:
        /*0050*/ 	.word	0x00000000
        /*0054*/ 	.short	0x0000
        /*0056*/ 	.short	0x0000
        /*0058*/ 	.byte	0x00, 0xf4, 0x21, 0x00


	//----- nvinfo : EIATTR_MAXREG_COUNT
	.align		4
.L_19:
        /*005c*/ 	.byte	0x03, 0x1b
        /*005e*/ 	.short	0x00ff


	//----- nvinfo : EIATTR_EXIT_INSTR_OFFSETS
	.align		4
        /*0060*/ 	.byte	0x04, 0x1c
        /*0062*/ 	.short	(.L_21 - .L_20)


	//   ....[0]....
.L_20:
        /*0064*/ 	.word	0x00000120


	//----- nvinfo : EIATTR_REQNTID
	.align		4
.L_21:
        /*0068*/ 	.byte	0x04, 0x10
        /*006a*/ 	.short	(.L_23 - .L_22)
.L_22:
        /*006c*/ 	.word	0x00000080
        /*0070*/ 	.word	0x00000001
        /*0074*/ 	.word	0x00000001
.L_23:


//--------------------- .nv.callgraph             --------------------------
	.section	.nv.callgraph,"",@"SHT_CUDA_CALLGRAPH"
	.align	4
	.sectionentsize	8
	.align		4
        /*0000*/ 	.word	0x00000000
	.align		4
        /*0004*/ 	.word	0xffffffff
	.align		4
        /*0008*/ 	.word	0x00000000
	.align		4
        /*000c*/ 	.word	0xfffffffe
	.align		4
        /*0010*/ 	.word	0x00000000
	.align		4
        /*0014*/ 	.word	0xfffffffd
	.align		4
        /*0018*/ 	.word	0x00000000
	.align		4
        /*001c*/ 	.word	0xfffffffc


//--------------------- .nv.rel.action            --------------------------
	.section	.nv.rel.action,"",@"SHT_CUDA_RELOCINFO"
	.align	8
	.sectionentsize	8
        /*0000*/ 	.byte	0x73, 0x00, 0x00, 0x00, 0x00, 0x00, 0x00, 0x00, 0x00, 0x00, 0x00, 0x11, 0x25, 0x00, 0x05, 0x36


//--------------------- .nv.constant0.triton_poi_fused__to_copy_8 --------------------------
	.section	.nv.constant0.triton_poi_fused__to_copy_8,"a",@progbits
	.sectionflags	@""
	.align	4
.nv.constant0.triton_poi_fused__to_copy_8:
	.zero		384


//--------------------- .text.triton_poi_fused__to_copy_8 --------------------------
	.section	.text.triton_poi_fused__to_copy_8,"ax",@progbits
	.sectioninfo	@"SHI_REGISTERS=20"
	.align	128
        .global         triton_poi_fused__to_copy_8
        .type           triton_poi_fused__to_copy_8,@function
        .size           triton_poi_fused__to_copy_8,(.L_x_1 - triton_poi_fused__to_copy_8)
        .other          triton_poi_fused__to_copy_8,@"STO_CUDA_ENTRY STV_DEFAULT"
triton_poi_fused__to_copy_8:
.text.triton_poi_fused__to_copy_8:
[----:B------:R-:W-:Y:S02]  /*0000*/  IMAD.MOV.U32 R1, RZ, RZ, c[0x0][0x28] ;  /* 0x00000a00ff017624 */ /* 0x000fe400078e00ff */
[----:B------:R-:W0:Y:S01]  /*0010*/  S2R R0, SR_TID.X ;  /* 0x0000000000007919 */ /* 0x000e220000002100 */
[----:B------:R-:W-:Y:S01]  /*0020*/  MOV R5, 0x4 ;  /* 0x0000000400057802 */ /* 0x000fe20000000f00 */
[----:B------:R-:W-:Y:S02]  /*0030*/  ULDC.64 UR4, c[0x0][0x118] ;  /* 0x0000460000047ab9 */ /* 0x000fe40000000a00 */
[----:B------:R-:W1:Y:S01]  /*0040*/  S2R R3, SR_CTAID.X ;  /* 0x0000000000037919 */ /* 0x000e620000002500 */
[----:B0-----:R-:W-:-:S05]  /*0050*/  IMAD.SHL.U32 R0, R0, 0x8, RZ ;  /* 0x0000000800007824 */ /* 0x001fca00078e00ff */
[----:B------:R-:W-:-:S05]  /*0060*/  LOP3.LUT R0, R0, 0x3f8, RZ, 0xc0, !PT ;  /* 0x000003f800007812 */ /* 0x000fca00078ec0ff */
[----:B-1----:R-:W-:-:S04]  /*0070*/  IMAD R0, R3, 0x400, R0 ;  /* 0x0000040003007824 */ /* 0x002fc800078e0200 */
[----:B------:R-:W-:-:S05]  /*0080*/  IMAD.WIDE R2, R0, R5, c[0x0][0x160] ;  /* 0x0000580000027625 */ /* 0x000fca00078e0205 */
[----:B------:R-:W2:Y:S04]  /*0090*/  LDG.E.128 R4, [R2.64] ;  /* 0x0000000402047981 */ /* 0x000ea8000c1e1d00 */
[----:B------:R-:W3:Y:S01]  /*00a0*/  LDG.E.128 R8, [R2.64+0x10] ;  /* 0x0000100402087981 */ /* 0x000ee2000c1e1d00 */
[----:B------:R-:W-:Y:S02]  /*00b0*/  MOV R17, 0x2 ;  /* 0x0000000200117802 */ /* 0x000fe40000000f00 */
[----:B--2---:R-:W-:-:S03]  /*00c0*/  F2FP.BF16.PACK_AB R12, R5, R4 ;  /* 0x00000004050c723e */ /* 0x004fc600000010ff */
[----:B------:R-:W-:Y:S01]  /*00d0*/  IMAD.WIDE R4, R0, R17, c[0x0][0x168] ;  /* 0x00005a0000047625 */ /* 0x000fe200078e0211 */
[----:B------:R-:W-:Y:S02]  /*00e0*/  F2FP.BF16.PACK_AB R13, R7, R6 ;  /* 0x00000006070d723e */ /* 0x000fe400000010ff */
[----:B---3--:R-:W-:Y:S02]  /*00f0*/  F2FP.BF16.PACK_AB R14, R9, R8 ;  /* 0x00000008090e723e */ /* 0x008fe400000010ff */
[----:B------:R-:W-:-:S05]  /*0100*/  F2FP.BF16.PACK_AB R15, R11, R10 ;  /* 0x0000000a0b0f723e */ /* 0x000fca00000010ff */
[----:B------:R-:W-:Y:S01]  /*0110*/  STG.E.128 [R4.64], R12 ;  /* 0x0000000c04007986 */ /* 0x000fe2000c101d04 */
[----:B------:R-:W-:Y:S05]  /*0120*/  EXIT ;  /* 0x000000000000794d */ /* 0x000fea0003800000 */
.L_x_0:
[----:B------:R-:W-:-:S00]  /*0130*/  BRA `(.L_x_0) ;  /* 0xfffffff000007947 */ /* 0x000fc0000383ffff */
[----:B------:R-:W-:-:S00]  /*0140*/  NOP ;  /* 0x0000000000007918 */ /* 0x000fc00000000000 */
        /* <DEDUP_REMOVED lines=11> */
.L_x_1:
